//
// Generated by NVIDIA NVVM Compiler
//
// Compiler Build ID: CL-36424714
// Cuda compilation tools, release 13.0, V13.0.88
// Based on NVVM 20.0.0
//

.version 9.0
.target sm_100
.address_size 64

	// .globl	_Z9KmeansGPUiiP5pointS0_

.visible .entry _Z9KmeansGPUiiP5pointS0_(
	.param .u32 _Z9KmeansGPUiiP5pointS0__param_0,
	.param .u32 _Z9KmeansGPUiiP5pointS0__param_1,
	.param .u64 .ptr .align 1 _Z9KmeansGPUiiP5pointS0__param_2,
	.param .u64 .ptr .align 1 _Z9KmeansGPUiiP5pointS0__param_3
)
{
	.reg .pred 	%p<27>;
	.reg .b32 	%r<72>;
	.reg .b32 	%f<132>;
	.reg .b64 	%rd<18>;

	ld.param.u32 	%r24, [_Z9KmeansGPUiiP5pointS0__param_0];
	ld.param.u32 	%r25, [_Z9KmeansGPUiiP5pointS0__param_1];
	ld.param.u64 	%rd7, [_Z9KmeansGPUiiP5pointS0__param_2];
	ld.param.u64 	%rd6, [_Z9KmeansGPUiiP5pointS0__param_3];
	cvta.to.global.u64 	%rd1, %rd7;
	mov.u32 	%r26, %ctaid.x;
	mov.u32 	%r27, %ntid.x;
	mov.u32 	%r28, %tid.x;
	mad.lo.s32 	%r1, %r26, %r27, %r28;
	setp.ge.s32 	%p1, %r1, %r25;
	@%p1 bra 	$L__BB0_15;
	cvta.to.global.u64 	%rd8, %rd6;
	mul.wide.s32 	%rd9, %r1, 16;
	add.s64 	%rd10, %rd8, %rd9;
	add.s64 	%rd2, %rd10, 12;
	mov.b32 	%r71, 0;
	st.global.u32 	[%rd10+12], %r71;
	setp.lt.s32 	%p2, %r24, 1;
	@%p2 bra 	$L__BB0_13;
	ld.global.f32 	%f1, [%rd2+-12];
	ld.global.f32 	%f2, [%rd2+-8];
	and.b32  	%r2, %r24, 7;
	setp.lt.u32 	%p3, %r24, 8;
	mov.f32 	%f129, 0f4E6E6B28;
	mov.b32 	%r66, 0;
	mov.u32 	%r71, %r66;
	@%p3 bra 	$L__BB0_5;
	and.b32  	%r66, %r24, 2147483640;
	add.s64 	%rd17, %rd1, 64;
	mov.f32 	%f129, 0f4E6E6B28;
	mov.b32 	%r60, 0;
	mov.u32 	%r71, %r60;
$L__BB0_4:
	.pragma "nounroll";
	ld.global.f32 	%f12, [%rd17+-64];
	ld.global.f32 	%f13, [%rd17+-60];
	sub.f32 	%f14, %f1, %f12;
	sub.f32 	%f15, %f2, %f13;
	mul.f32 	%f16, %f15, %f15;
	fma.rn.f32 	%f17, %f14, %f14, %f16;
	sqrt.rn.f32 	%f18, %f17;
	setp.lt.f32 	%p4, %f18, %f129;
	selp.f32 	%f19, %f18, %f129, %p4;
	selp.b32 	%r33, %r60, %r71, %p4;
	ld.global.f32 	%f20, [%rd17+-48];
	ld.global.f32 	%f21, [%rd17+-44];
	sub.f32 	%f22, %f1, %f20;
	sub.f32 	%f23, %f2, %f21;
	mul.f32 	%f24, %f23, %f23;
	fma.rn.f32 	%f25, %f22, %f22, %f24;
	sqrt.rn.f32 	%f26, %f25;
	setp.lt.f32 	%p5, %f26, %f19;
	selp.f32 	%f27, %f26, %f19, %p5;
	add.s32 	%r34, %r60, 1;
	selp.b32 	%r35, %r34, %r33, %p5;
	ld.global.f32 	%f28, [%rd17+-32];
	ld.global.f32 	%f29, [%rd17+-28];
	sub.f32 	%f30, %f1, %f28;
	sub.f32 	%f31, %f2, %f29;
	mul.f32 	%f32, %f31, %f31;
	fma.rn.f32 	%f33, %f30, %f30, %f32;
	sqrt.rn.f32 	%f34, %f33;
	setp.lt.f32 	%p6, %f34, %f27;
	selp.f32 	%f35, %f34, %f27, %p6;
	add.s32 	%r36, %r60, 2;
	selp.b32 	%r37, %r36, %r35, %p6;
	ld.global.f32 	%f36, [%rd17+-16];
	ld.global.f32 	%f37, [%rd17+-12];
	sub.f32 	%f38, %f1, %f36;
	sub.f32 	%f39, %f2, %f37;
	mul.f32 	%f40, %f39, %f39;
	fma.rn.f32 	%f41, %f38, %f38, %f40;
	sqrt.rn.f32 	%f42, %f41;
	setp.lt.f32 	%p7, %f42, %f35;
	selp.f32 	%f43, %f42, %f35, %p7;
	add.s32 	%r38, %r60, 3;
	selp.b32 	%r39, %r38, %r37, %p7;
	ld.global.f32 	%f44, [%rd17];
	ld.global.f32 	%f45, [%rd17+4];
	sub.f32 	%f46, %f1, %f44;
	sub.f32 	%f47, %f2, %f45;
	mul.f32 	%f48, %f47, %f47;
	fma.rn.f32 	%f49, %f46, %f46, %f48;
	sqrt.rn.f32 	%f50, %f49;
	setp.lt.f32 	%p8, %f50, %f43;
	selp.f32 	%f51, %f50, %f43, %p8;
	add.s32 	%r40, %r60, 4;
	selp.b32 	%r41, %r40, %r39, %p8;
	ld.global.f32 	%f52, [%rd17+16];
	ld.global.f32 	%f53, [%rd17+20];
	sub.f32 	%f54, %f1, %f52;
	sub.f32 	%f55, %f2, %f53;
	mul.f32 	%f56, %f55, %f55;
	fma.rn.f32 	%f57, %f54, %f54, %f56;
	sqrt.rn.f32 	%f58, %f57;
	setp.lt.f32 	%p9, %f58, %f51;
	selp.f32 	%f59, %f58, %f51, %p9;
	add.s32 	%r42, %r60, 5;
	selp.b32 	%r43, %r42, %r41, %p9;
	ld.global.f32 	%f60, [%rd17+32];
	ld.global.f32 	%f61, [%rd17+36];
	sub.f32 	%f62, %f1, %f60;
	sub.f32 	%f63, %f2, %f61;
	mul.f32 	%f64, %f63, %f63;
	fma.rn.f32 	%f65, %f62, %f62, %f64;
	sqrt.rn.f32 	%f66, %f65;
	setp.lt.f32 	%p10, %f66, %f59;
	selp.f32 	%f67, %f66, %f59, %p10;
	add.s32 	%r44, %r60, 6;
	selp.b32 	%r45, %r44, %r43, %p10;
	ld.global.f32 	%f68, [%rd17+48];
	ld.global.f32 	%f69, [%rd17+52];
	sub.f32 	%f70, %f1, %f68;
	sub.f32 	%f71, %f2, %f69;
	mul.f32 	%f72, %f71, %f71;
	fma.rn.f32 	%f73, %f70, %f70, %f72;
	sqrt.rn.f32 	%f74, %f73;
	setp.lt.f32 	%p11, %f74, %f67;
	selp.f32 	%f129, %f74, %f67, %p11;
	add.s32 	%r46, %r60, 7;
	selp.b32 	%r71, %r46, %r45, %p11;
	add.s64 	%rd17, %rd17, 128;
	add.s32 	%r60, %r60, 8;
	setp.ne.s32 	%p12, %r60, %r66;
	@%p12 bra 	$L__BB0_4;
$L__BB0_5:
	setp.eq.s32 	%p13, %r2, 0;
	@%p13 bra 	$L__BB0_13;
	and.b32  	%r11, %r24, 3;
	setp.lt.u32 	%p14, %r2, 4;
	@%p14 bra 	$L__BB0_8;
	mul.wide.u32 	%rd11, %r66, 16;
	add.s64 	%rd12, %rd1, %rd11;
	ld.global.f32 	%f75, [%rd12];
	ld.global.f32 	%f76, [%rd12+4];
	sub.f32 	%f77, %f1, %f75;
	sub.f32 	%f78, %f2, %f76;
	mul.f32 	%f79, %f78, %f78;
	fma.rn.f32 	%f80, %f77, %f77, %f79;
	sqrt.rn.f32 	%f81, %f80;
	setp.lt.f32 	%p15, %f81, %f129;
	selp.f32 	%f82, %f81, %f129, %p15;
	selp.b32 	%r48, %r66, %r71, %p15;
	add.s32 	%r49, %r66, 1;
	ld.global.f32 	%f83, [%rd12+16];
	ld.global.f32 	%f84, [%rd12+20];
	sub.f32 	%f85, %f1, %f83;
	sub.f32 	%f86, %f2, %f84;
	mul.f32 	%f87, %f86, %f86;
	fma.rn.f32 	%f88, %f85, %f85, %f87;
	sqrt.rn.f32 	%f89, %f88;
	setp.lt.f32 	%p16, %f89, %f82;
	selp.f32 	%f90, %f89, %f82, %p16;
	selp.b32 	%r50, %r49, %r48, %p16;
	add.s32 	%r51, %r66, 2;
	ld.global.f32 	%f91, [%rd12+32];
	ld.global.f32 	%f92, [%rd12+36];
	sub.f32 	%f93, %f1, %f91;
	sub.f32 	%f94, %f2, %f92;
	mul.f32 	%f95, %f94, %f94;
	fma.rn.f32 	%f96, %f93, %f93, %f95;
	sqrt.rn.f32 	%f97, %f96;
	setp.lt.f32 	%p17, %f97, %f90;
	selp.f32 	%f98, %f97, %f90, %p17;
	selp.b32 	%r52, %r51, %r50, %p17;
	add.s32 	%r53, %r66, 3;
	ld.global.f32 	%f99, [%rd12+48];
	ld.global.f32 	%f100, [%rd12+52];
	sub.f32 	%f101, %f1, %f99;
	sub.f32 	%f102, %f2, %f100;
	mul.f32 	%f103, %f102, %f102;
	fma.rn.f32 	%f104, %f101, %f101, %f103;
	sqrt.rn.f32 	%f105, %f104;
	setp.lt.f32 	%p18, %f105, %f98;
	selp.f32 	%f129, %f105, %f98, %p18;
	selp.b32 	%r71, %r53, %r52, %p18;
	add.s32 	%r66, %r66, 4;
$L__BB0_8:
	setp.eq.s32 	%p19, %r11, 0;
	@%p19 bra 	$L__BB0_13;
	setp.eq.s32 	%p20, %r11, 1;
	@%p20 bra 	$L__BB0_11;
	mul.wide.u32 	%rd13, %r66, 16;
	add.s64 	%rd14, %rd1, %rd13;
	ld.global.f32 	%f106, [%rd14];
	ld.global.f32 	%f107, [%rd14+4];
	sub.f32 	%f108, %f1, %f106;
	sub.f32 	%f109, %f2, %f107;
	mul.f32 	%f110, %f109, %f109;
	fma.rn.f32 	%f111, %f108, %f108, %f110;
	sqrt.rn.f32 	%f112, %f111;
	setp.lt.f32 	%p21, %f112, %f129;
	selp.f32 	%f113, %f112, %f129, %p21;
	selp.b32 	%r55, %r66, %r71, %p21;
	add.s32 	%r56, %r66, 1;
	ld.global.f32 	%f114, [%rd14+16];
	ld.global.f32 	%f115, [%rd14+20];
	sub.f32 	%f116, %f1, %f114;
	sub.f32 	%f117, %f2, %f115;
	mul.f32 	%f118, %f117, %f117;
	fma.rn.f32 	%f119, %f116, %f116, %f118;
	sqrt.rn.f32 	%f120, %f119;
	setp.lt.f32 	%p22, %f120, %f113;
	selp.f32 	%f129, %f120, %f113, %p22;
	selp.b32 	%r71, %r56, %r55, %p22;
	add.s32 	%r66, %r66, 2;
$L__BB0_11:
	and.b32  	%r57, %r24, 1;
	setp.eq.b32 	%p23, %r57, 1;
	not.pred 	%p24, %p23;
	@%p24 bra 	$L__BB0_13;
	mul.wide.u32 	%rd15, %r66, 16;
	add.s64 	%rd16, %rd1, %rd15;
	ld.global.f32 	%f121, [%rd16];
	ld.global.f32 	%f122, [%rd16+4];
	sub.f32 	%f123, %f1, %f121;
	sub.f32 	%f124, %f2, %f122;
	mul.f32 	%f125, %f124, %f124;
	fma.rn.f32 	%f126, %f123, %f123, %f125;
	sqrt.rn.f32 	%f127, %f126;
	setp.lt.f32 	%p25, %f127, %f129;
	selp.b32 	%r71, %r66, %r71, %p25;
$L__BB0_13:
	ld.global.u32 	%r58, [%rd2+-4];
	setp.eq.s32 	%p26, %r71, %r58;
	@%p26 bra 	$L__BB0_15;
	mov.b32 	%r59, 1;
	st.global.u32 	[%rd2], %r59;
	st.global.u32 	[%rd2+-4], %r71;
$L__BB0_15:
	ret;

}


// ===== COMPILED SASS (sm_100) =====

	.target	sm_100

	.elftype	@"ET_EXEC"


//--------------------- .note.nv.tkinfo           --------------------------
	.section	.note.nv.tkinfo,"",@"SHT_NOTE"
	.sectionflags	@"SHF_NOTE_NV_TKINFO"
	.tkinfo
        /*0018*/ 	.word	0x00000002
        /*0030*/ 	.string	""
        /*0030*/ 	.string	"ptxas"
        /*0030*/ 	.string	"Cuda compilation tools, release 13.0, V13.0.88"
        /*0030*/ 	.string	"Build cuda_13.0.r13.0/compiler.36424714_0"
        /*0030*/ 	.string	"-arch sm_100 -m 64 "



//--------------------- .note.nv.cuinfo           --------------------------
	.section	.note.nv.cuinfo,"",@"SHT_NOTE"
	.sectionflags	@"SHF_NOTE_NV_CUINFO"
        /*0018*/ 	.short	0x0002
        /*001a*/ 	.short	0x0064
        /*001c*/ 	.short	0x0082
	.zero		2


//--------------------- .nv.info                  --------------------------
	.section	.nv.info,"",@"SHT_CUDA_INFO"
	.align	4


	//----- nvinfo : EIATTR_REGCOUNT
	.align		4
        /*0000*/ 	.byte	0x04, 0x2f
        /*0002*/ 	.short	(.L_1 - .L_0)
	.align		4
.L_0:
        /*0004*/ 	.word	index@(_Z9KmeansGPUiiP5pointS0_)
        /*0008*/ 	.word	0x00000017


	//----- nvinfo : EIATTR_FRAME_SIZE
	.align		4
.L_1:
        /*000c*/ 	.byte	0x04, 0x11
        /*000e*/ 	.short	(.L_3 - .L_2)
	.align		4
.L_2:
        /*0010*/ 	.word	index@($__internal_0_$__cuda_sm20_sqrt_rn_f32_slowpath)
        /*0014*/ 	.word	0x00000000


	//----- nvinfo : EIATTR_FRAME_SIZE
	.align		4
.L_3:
        /*0018*/ 	.byte	0x04, 0x11
        /*001a*/ 	.short	(.L_5 - .L_4)
	.align		4
.L_4:
        /*001c*/ 	.word	index@(_Z9KmeansGPUiiP5pointS0_)
        /*0020*/ 	.word	0x00000000


	//----- nvinfo : EIATTR_MIN_STACK_SIZE
	.align		4
.L_5:
        /*0024*/ 	.byte	0x04, 0x12
        /*0026*/ 	.short	(.L_7 - .L_6)
	.align		4
.L_6:
        /*0028*/ 	.word	index@(_Z9KmeansGPUiiP5pointS0_)
        /*002c*/ 	.word	0x00000000
.L_7:


//--------------------- .nv.compat                --------------------------
	.section	.nv.compat,"",@"SHT_CUDA_COMPAT_INFO"
	.align	4
        /*0000*/ 	.byte	0x02, 0x09, 0x00, 0x00, 0x02, 0x02, 0x01, 0x00, 0x02, 0x05, 0x05, 0x00, 0x03, 0x07, 0x01, 0x01
        /*0010*/ 	.byte	0x02, 0x03, 0x00, 0x00, 0x02, 0x06, 0x01, 0x00, 0x04, 0x0b, 0x08, 0x00, 0x01, 0x00, 0x00, 0x00
        /*0020*/ 	.byte	0x00, 0x00, 0x00, 0x00


//--------------------- .nv.info._Z9KmeansGPUiiP5pointS0_ --------------------------
	.section	.nv.info._Z9KmeansGPUiiP5pointS0_,"",@"SHT_CUDA_INFO"
	.sectionflags	@""
	.align	4


	//----- nvinfo : EIATTR_CUDA_API_VERSION
	.align		4
        /*0000*/ 	.byte	0x04, 0x37
        /*0002*/ 	.short	(.L_9 - .L_8)
.L_8:
        /*0004*/ 	.word	0x00000082


	//----- nvinfo : EIATTR_KPARAM_INFO
	.align		4
.L_9:
        /*0008*/ 	.byte	0x04, 0x17
        /*000a*/ 	.short	(.L_11 - .L_10)
.L_10:
        /*000c*/ 	.word	0x00000000
        /*0010*/ 	.short	0x0003
        /*0012*/ 	.short	0x0010
        /*0014*/ 	.byte	0x00, 0xf5, 0x21, 0x00


	//----- nvinfo : EIATTR_KPARAM_INFO
	.align		4
.L_11:
        /*0018*/ 	.byte	0x04, 0x17
        /*001a*/ 	.short	(.L_13 - .L_12)
.L_12:
        /*001c*/ 	.word	0x00000000
        /*0020*/ 	.short	0x0002
        /*0022*/ 	.short	0x0008
        /*0024*/ 	.byte	0x00, 0xf5, 0x21, 0x00


	//----- nvinfo : EIATTR_KPARAM_INFO
	.align		4
.L_13:
        /*0028*/ 	.byte	0x04, 0x17
        /*002a*/ 	.short	(.L_15 - .L_14)
.L_14:
        /*002c*/ 	.word	0x00000000
        /*0030*/ 	.short	0x0001
        /*0032*/ 	.short	0x0004
        /*0034*/ 	.byte	0x00, 0xf0, 0x11, 0x00


	//----- nvinfo : EIATTR_KPARAM_INFO
	.align		4
.L_15:
        /*0038*/ 	.byte	0x04, 0x17
        /*003a*/ 	.short	(.L_17 - .L_16)
.L_16:
        /*003c*/ 	.word	0x00000000
        /*0040*/ 	.short	0x0000
        /*0042*/ 	.short	0x0000
        /*0044*/ 	.byte	0x00, 0xf0, 0x11, 0x00


	//----- nvinfo : EIATTR_SPARSE_MMA_MASK
	.align		4
.L_17:
        /*0048*/ 	.byte	0x03, 0x50
        /*004a*/ 	.short	0x0000


	//----- nvinfo : EIATTR_MAXREG_COUNT
	.align		4
        /*004c*/ 	.byte	0x03, 0x1b
        /*004e*/ 	.short	0x00ff


	//----- nvinfo : EIATTR_MERCURY_ISA_VERSION
	.align		4
        /*0050*/ 	.byte	0x03, 0x5f
        /*0052*/ 	.short	0x0101


	//----- nvinfo : EIATTR_VRC_CTA_INIT_COUNT
	.align		4
        /*0054*/ 	.byte	0x02, 0x4a
	.zero		1
	.zero		1


	//----- nvinfo : EIATTR_EXIT_INSTR_OFFSETS
	.align		4
        /*0058*/ 	.byte	0x04, 0x1c
        /*005a*/ 	.short	(.L_19 - .L_18)


	//   ....[0]....
.L_18:
        /*005c*/ 	.word	0x00000070


	//   ....[1]....
        /*0060*/ 	.word	0x000019b0


	//   ....[2]....
        /*0064*/ 	.word	0x000019f0


	//----- nvinfo : EIATTR_CRS_STACK_SIZE
	.align		4
.L_19:
        /*0068*/ 	.byte	0x04, 0x1e
        /*006a*/ 	.short	(.L_21 - .L_20)
.L_20:
        /*006c*/ 	.word	0x00000000


	//----- nvinfo : EIATTR_CBANK_PARAM_SIZE
	.align		4
.L_21:
        /*0070*/ 	.byte	0x03, 0x19
        /*0072*/ 	.short	0x0018


	//----- nvinfo : EIATTR_PARAM_CBANK
	.align		4
        /*0074*/ 	.byte	0x04, 0x0a
        /*0076*/ 	.short	(.L_23 - .L_22)
	.align		4
.L_22:
        /*0078*/ 	.word	index@(.nv.constant0._Z9KmeansGPUiiP5pointS0_)
        /*007c*/ 	.short	0x0380
        /*007e*/ 	.short	0x0018


	//----- nvinfo : EIATTR_SW_WAR
	.align		4
.L_23:
        /*0080*/ 	.byte	0x04, 0x36
        /*0082*/ 	.short	(.L_25 - .L_24)
.L_24:
        /*0084*/ 	.word	0x00000008
.L_25:


//--------------------- .nv.callgraph             --------------------------
	.section	.nv.callgraph,"",@"SHT_CUDA_CALLGRAPH"
	.align	4
	.sectionentsize	8
	.align		4
        /*0000*/ 	.word	0x00000000
	.align		4
        /*0004*/ 	.word	0xffffffff
	.align		4
        /*0008*/ 	.word	0x00000000
	.align		4
        /*000c*/ 	.word	0xfffffffe
	.align		4
        /*0010*/ 	.word	0x00000000
	.align		4
        /*0014*/ 	.word	0xfffffffd
	.align		4
        /*0018*/ 	.word	0x00000000
	.align		4
        /*001c*/ 	.word	0xfffffffc


//--------------------- .text._Z9KmeansGPUiiP5pointS0_ --------------------------
	.section	.text._Z9KmeansGPUiiP5pointS0_,"ax",@progbits
	.align	128
        .global         _Z9KmeansGPUiiP5pointS0_
        .type           _Z9KmeansGPUiiP5pointS0_,@function
        .size           _Z9KmeansGPUiiP5pointS0_,(.L_x_52 - _Z9KmeansGPUiiP5pointS0_)
        .other          _Z9KmeansGPUiiP5pointS0_,@"STO_CUDA_ENTRY STV_DEFAULT"
_Z9KmeansGPUiiP5pointS0_:
.text._Z9KmeansGPUiiP5pointS0_:
[----:B------:R-:W-:Y:S01]  /*0000*/  LDC R1, c[0x0][0x37c] ;  /* 0x0000df00ff017b82 */ /* 0x000fe20000000800 */
[----:B------:R-:W0:Y:S07]  /*0010*/  S2R R0, SR_TID.X ;  /* 0x0000000000007919 */ /* 0x000e2e0000002100 */
[----:B------:R-:W0:Y:S01]  /*0020*/  S2UR UR4, SR_CTAID.X ;  /* 0x00000000000479c3 */ /* 0x000e220000002500 */
[----:B------:R-:W1:Y:S07]  /*0030*/  LDCU UR5, c[0x0][0x384] ;  /* 0x00007080ff0577ac */ /* 0x000e6e0008000800 */
[----:B------:R-:W0:Y:S02]  /*0040*/  LDC R5, c[0x0][0x360] ;  /* 0x0000d800ff057b82 */ /* 0x000e240000000800 */
[----:B0-----:R-:W-:-:S05]  /*0050*/  IMAD R5, R5, UR4, R0 ;  /* 0x0000000405057c24 */ /* 0x001fca000f8e0200 */
[----:B-1----:R-:W-:-:S13]  /*0060*/  ISETP.GE.AND P0, PT, R5, UR5, PT ;  /* 0x0000000505007c0c */ /* 0x002fda000bf06270 */
[----:B------:R-:W-:Y:S05]  /*0070*/  @P0 EXIT ;  /* 0x000000000000094d */ /* 0x000fea0003800000 */
[----:B------:R-:W0:Y:S01]  /*0080*/  LDC.64 R2, c[0x0][0x390] ;  /* 0x0000e400ff027b82 */ /* 0x000e220000000a00 */
[----:B------:R-:W1:Y:S01]  /*0090*/  LDCU.64 UR10, c[0x0][0x358] ;  /* 0x00006b00ff0a77ac */ /* 0x000e620008000a00 */
[----:B------:R-:W-:Y:S01]  /*00a0*/  HFMA2 R17, -RZ, RZ, 0, 0 ;  /* 0x00000000ff117431 */ /* 0x000fe200000001ff */
[----:B------:R-:W2:Y:S02]  /*00b0*/  LDCU UR4, c[0x0][0x380] ;  /* 0x00007000ff0477ac */ /* 0x000ea40008000800 */
[----:B--2---:R-:W-:Y:S01]  /*00c0*/  UISETP.GE.AND UP0, UPT, UR4, 0x1, UPT ;  /* 0x000000010400788c */ /* 0x004fe2000bf06270 */
[----:B0-----:R-:W-:-:S05]  /*00d0*/  IMAD.WIDE R2, R5, 0x10, R2 ;  /* 0x0000001005027825 */ /* 0x001fca00078e0202 */
[----:B-1----:R0:W-:Y:S03]  /*00e0*/  STG.E desc[UR10][R2.64+0xc], RZ ;  /* 0x00000cff02007986 */ /* 0x0021e6000c10190a */
[----:B------:R-:W-:Y:S05]  /*00f0*/  BRA.U !UP0, `(.L_x_0) ;  /* 0x0000001908247547 */ /* 0x000fea000b800000 */
[----:B------:R1:W5:Y:S04]  /*0100*/  LDG.E R8, desc[UR10][R2.64] ;  /* 0x0000000a02087981 */ /* 0x000368000c1e1900 */
[----:B------:R1:W5:Y:S01]  /*0110*/  LDG.E R7, desc[UR10][R2.64+0x4] ;  /* 0x0000040a02077981 */ /* 0x000362000c1e1900 */
[----:B------:R-:W-:Y:S01]  /*0120*/  UISETP.GE.U32.AND UP0, UPT, UR4, 0x8, UPT ;  /* 0x000000080400788c */ /* 0x000fe2000bf06070 */
[----:B------:R-:W-:Y:S01]  /*0130*/  MOV R18, 0x4e6e6b28 ;  /* 0x4e6e6b2800127802 */ /* 0x000fe20000000f00 */
[----:B------:R-:W-:Y:S01]  /*0140*/  ULOP3.LUT UR8, UR4, 0x7, URZ, 0xc0, !UPT ;  /* 0x0000000704087892 */ /* 0x000fe2000f8ec0ff */
[----:B------:R-:W-:Y:S02]  /*0150*/  MOV R6, RZ ;  /* 0x000000ff00067202 */ /* 0x000fe40000000f00 */
[----:B------:R-:W-:-:S04]  /*0160*/  MOV R17, RZ ;  /* 0x000000ff00117202 */ /* 0x000fc80000000f00 */
[----:B-1----:R-:W-:Y:S05]  /*0170*/  BRA.U !UP0, `(.L_x_1) ;  /* 0x0000000d081c7547 */ /* 0x002fea000b800000 */
[----:B------:R-:W1:Y:S01]  /*0180*/  LDCU.64 UR6, c[0x0][0x388] ;  /* 0x00007100ff0677ac */ /* 0x000e620008000a00 */
[----:B------:R-:W-:Y:S01]  /*0190*/  HFMA2 R9, -RZ, RZ, 0, 0 ;  /* 0x00000000ff097431 */ /* 0x000fe200000001ff */
[----:B------:R-:W-:Y:S01]  /*01a0*/  MOV R18, 0x4e6e6b28 ;  /* 0x4e6e6b2800127802 */ /* 0x000fe20000000f00 */
[----:B------:R-:W-:Y:S01]  /*01b0*/  ULOP3.LUT UR4, UR4, 0x7ffffff8, URZ, 0xc0, !UPT ;  /* 0x7ffffff804047892 */ /* 0x000fe2000f8ec0ff */
[----:B------:R-:W-:-:S05]  /*01c0*/  MOV R17, RZ ;  /* 0x000000ff00117202 */ /* 0x000fca0000000f00 */
[----:B------:R-:W-:Y:S01]  /*01d0*/  MOV R6, UR4 ;  /* 0x0000000400067c02 */ /* 0x000fe20008000f00 */
[----:B-1----:R-:W-:-:S04]  /*01e0*/  UIADD3 UR5, UP0, UPT, UR6, 0x40, URZ ;  /* 0x0000004006057890 */ /* 0x002fc8000ff1e0ff */
[----:B------:R-:W-:Y:S02]  /*01f0*/  UIADD3.X UR6, UPT, UPT, URZ, UR7, URZ, UP0, !UPT ;  /* 0x00000007ff067290 */ /* 0x000fe400087fe4ff */
[----:B------:R-:W-:-:S04]  /*0200*/  MOV R4, UR5 ;  /* 0x0000000500047c02 */ /* 0x000fc80008000f00 */
[----:B------:R-:W-:-:S07]  /*0210*/  MOV R5, UR6 ;  /* 0x0000000600057c02 */ /* 0x000fce0008000f00 */
.L_x_26:
[----:B------:R-:W2:Y:S04]  /*0220*/  LDG.E R0, desc[UR10][R4.64+-0x3c] ;  /* 0xffffc40a04007981 */ /* 0x000ea8000c1e1900 */
[----:B------:R-:W3:Y:S01]  /*0230*/  LDG.E R11, desc[UR10][R4.64+-0x40] ;  /* 0xffffc00a040b7981 */ /* 0x000ee2000c1e1900 */
[----:B------:R-:W-:Y:S01]  /*0240*/  BSSY.RECONVERGENT B0, `(.L_x_2) ;  /* 0x0000011000007945 */ /* 0x000fe20003800200 */
[----:B--2--5:R-:W-:Y:S01]  /*0250*/  FADD R0, R7, -R0 ;  /* 0x8000000007007221 */ /* 0x024fe20000000000 */
[----:B---3--:R-:W-:-:S03]  /*0260*/  FADD R11, R8, -R11 ;  /* 0x8000000b080b7221 */ /* 0x008fc60000000000 */
[----:B------:R-:W-:-:S04]  /*0270*/  FMUL R0, R0, R0 ;  /* 0x0000000000007220 */ /* 0x000fc80000400000 */
[----:B------:R-:W-:-:S04]  /*0280*/  FFMA R12, R11, R11, R0 ;  /* 0x0000000b0b0c7223 */ /* 0x000fc80000000000 */
[----:B------:R1:W2:Y:S01]  /*0290*/  MUFU.RSQ R11, R12 ;  /* 0x0000000c000b7308 */ /* 0x0002a20000001400 */
[----:B------:R-:W-:-:S04]  /*02a0*/  IADD3 R0, PT, PT, R12, -0xd000000, RZ ;  /* 0xf30000000c007810 */ /* 0x000fc80007ffe0ff */
[----:B------:R-:W-:-:S13]  /*02b0*/  ISETP.GT.U32.AND P0, PT, R0, 0x727fffff, PT ;  /* 0x727fffff0000780c */ /* 0x000fda0003f04070 */
[----:B-12---:R-:W-:Y:S05]  /*02c0*/  @!P0 BRA `(.L_x_3) ;  /* 0x0000000000108947 */ /* 0x006fea0003800000 */
[----:B------:R-:W-:Y:S02]  /*02d0*/  MOV R0, R12 ;  /* 0x0000000c00007202 */ /* 0x000fe40000000f00 */
[----:B------:R-:W-:-:S07]  /*02e0*/  MOV R10, 0x300 ;  /* 0x00000300000a7802 */ /* 0x000fce0000000f00 */
[----:B0-----:R-:W-:Y:S05]  /*02f0*/  CALL.REL.NOINC `($__internal_0_$__cuda_sm20_sqrt_rn_f32_slowpath) ;  /* 0x0000001400c07944 */ /* 0x001fea0003c00000 */
[----:B------:R-:W-:Y:S05]  /*0300*/  BRA `(.L_x_4) ;  /* 0x0000000000107947 */ /* 0x000fea0003800000 */
.L_x_3:
[----:B------:R-:W-:Y:S01]  /*0310*/  FMUL.FTZ R13, R12, R11 ;  /* 0x0000000b0c0d7220 */ /* 0x000fe20000410000 */
[----:B------:R-:W-:-:S03]  /*0320*/  FMUL.FTZ R10, R11, 0.5 ;  /* 0x3f0000000b0a7820 */ /* 0x000fc60000410000 */
[----:B------:R-:W-:-:S04]  /*0330*/  FFMA R0, -R13, R13, R12 ;  /* 0x0000000d0d007223 */ /* 0x000fc8000000010c */
[----:B------:R-:W-:-:S07]  /*0340*/  FFMA R13, R0, R10, R13 ;  /* 0x0000000a000d7223 */ /* 0x000fce000000000d */
.L_x_4:
[----:B------:R-:W-:Y:S05]  /*0350*/  BSYNC.RECONVERGENT B0 ;  /* 0x0000000000007941 */ /* 0x000fea0003800200 */
.L_x_2:
[----:B------:R-:W2:Y:S04]  /*0360*/  LDG.E R0, desc[UR10][R4.64+-0x2c] ;  /* 0xffffd40a04007981 */ /* 0x000ea8000c1e1900 */
[----:B------:R-:W3:Y:S01]  /*0370*/  LDG.E R11, desc[UR10][R4.64+-0x30] ;  /* 0xffffd00a040b7981 */ /* 0x000ee2000c1e1900 */
[CC--:B------:R-:W-:Y:S01]  /*0380*/  FSETP.GEU.AND P0, PT, R13.reuse, R18.reuse, PT ;  /* 0x000000120d00720b */ /* 0x0c0fe20003f0e000 */
[----:B------:R-:W-:Y:S03]  /*0390*/  BSSY.RECONVERGENT B0, `(.L_x_5) ;  /* 0x0000013000007945 */ /* 0x000fe60003800200 */
[----:B------:R-:W-:Y:S02]  /*03a0*/  FSEL R18, R13, R18, !P0 ;  /* 0x000000120d127208 */ /* 0x000fe40004000000 */
[----:B------:R-:W-:Y:S01]  /*03b0*/  SEL R17, R9, R17, !P0 ;  /* 0x0000001109117207 */ /* 0x000fe20004000000 */
[----:B--2---:R-:W-:Y:S01]  /*03c0*/  FADD R0, R7, -R0 ;  /* 0x8000000007007221 */ /* 0x004fe20000000000 */
        /* <DEDUP_REMOVED lines=11> */
.L_x_6:
[----:B------:R-:W-:Y:S01]  /*0480*/  FMUL.FTZ R13, R12, R11 ;  /* 0x0000000b0c0d7220 */ /* 0x000fe20000410000 */
[----:B------:R-:W-:-:S03]  /*0490*/  FMUL.FTZ R10, R11, 0.5 ;  /* 0x3f0000000b0a7820 */ /* 0x000fc60000410000 */
[----:B------:R-:W-:-:S04]  /*04a0*/  FFMA R0, -R13, R13, R12 ;  /* 0x0000000d0d007223 */ /* 0x000fc8000000010c */
[----:B------:R-:W-:-:S07]  /*04b0*/  FFMA R13, R0, R10, R13 ;  /* 0x0000000a000d7223 */ /* 0x000fce000000000d */
.L_x_7:
[----:B------:R-:W-:Y:S05]  /*04c0*/  BSYNC.RECONVERGENT B0 ;  /* 0x0000000000007941 */ /* 0x000fea0003800200 */
.L_x_5:
[----:B------:R-:W2:Y:S04]  /*04d0*/  LDG.E R0, desc[UR10][R4.64+-0x1c] ;  /* 0xffffe40a04007981 */ /* 0x000ea8000c1e1900 */
[----:B------:R-:W3:Y:S01]  /*04e0*/  LDG.E R11, desc[UR10][R4.64+-0x20] ;  /* 0xffffe00a040b7981 */ /* 0x000ee2000c1e1900 */
[CC--:B------:R-:W-:Y:S01]  /*04f0*/  FSETP.GEU.AND P0, PT, R13.reuse, R18.reuse, PT ;  /* 0x000000120d00720b */ /* 0x0c0fe20003f0e000 */
[----:B------:R-:W-:Y:S03]  /*0500*/  BSSY.RECONVERGENT B0, `(.L_x_8) ;  /* 0x0000013000007945 */ /* 0x000fe60003800200 */
[----:B------:R-:W-:-:S09]  /*0510*/  FSEL R18, R13, R18, !P0 ;  /* 0x000000120d127208 */ /* 0x000fd20004000000 */
[----:B------:R-:W-:Y:S01]  /*0520*/  @!P0 IADD3 R17, PT, PT, R9, 0x1, RZ ;  /* 0x0000000109118810 */ /* 0x000fe20007ffe0ff */
        /* <DEDUP_REMOVED lines=12> */
.L_x_9:
[----:B------:R-:W-:Y:S01]  /*05f0*/  FMUL.FTZ R13, R12, R11 ;  /* 0x0000000b0c0d7220 */ /* 0x000fe20000410000 */
[----:B------:R-:W-:-:S03]  /*0600*/  FMUL.FTZ R10, R11, 0.5 ;  /* 0x3f0000000b0a7820 */ /* 0x000fc60000410000 */
[----:B------:R-:W-:-:S04]  /*0610*/  FFMA R0, -R13, R13, R12 ;  /* 0x0000000d0d007223 */ /* 0x000fc8000000010c */
[----:B------:R-:W-:-:S07]  /*0620*/  FFMA R13, R0, R10, R13 ;  /* 0x0000000a000d7223 */ /* 0x000fce000000000d */
.L_x_10:
[----:B------:R-:W-:Y:S05]  /*0630*/  BSYNC.RECONVERGENT B0 ;  /* 0x0000000000007941 */ /* 0x000fea0003800200 */
.L_x_8:
        /* <DEDUP_REMOVED lines=18> */
.L_x_12:
[----:B------:R-:W-:Y:S01]  /*0760*/  FMUL.FTZ R13, R12, R11 ;  /* 0x0000000b0c0d7220 */ /* 0x000fe20000410000 */
[----:B------:R-:W-:-:S03]  /*0770*/  FMUL.FTZ R10, R11, 0.5 ;  /* 0x3f0000000b0a7820 */ /* 0x000fc60000410000 */
[----:B------:R-:W-:-:S04]  /*0780*/  FFMA R0, -R13, R13, R12 ;  /* 0x0000000d0d007223 */ /* 0x000fc8000000010c */
[----:B------:R-:W-:-:S07]  /*0790*/  FFMA R13, R0, R10, R13 ;  /* 0x0000000a000d7223 */ /* 0x000fce000000000d */
.L_x_13:
[----:B------:R-:W-:Y:S05]  /*07a0*/  BSYNC.RECONVERGENT B0 ;  /* 0x0000000000007941 */ /* 0x000fea0003800200 */
.L_x_11:
        /* <DEDUP_REMOVED lines=18> */
.L_x_15:
[----:B------:R-:W-:Y:S01]  /*08d0*/  FMUL.FTZ R13, R12, R11 ;  /* 0x0000000b0c0d7220 */ /* 0x000fe20000410000 */
[----:B------:R-:W-:-:S03]  /*08e0*/  FMUL.FTZ R10, R11, 0.5 ;  /* 0x3f0000000b0a7820 */ /* 0x000fc60000410000 */
[----:B------:R-:W-:-:S04]  /*08f0*/  FFMA R0, -R13, R13, R12 ;  /* 0x0000000d0d007223 */ /* 0x000fc8000000010c */
[----:B------:R-:W-:-:S07]  /*0900*/  FFMA R13, R0, R10, R13 ;  /* 0x0000000a000d7223 */ /* 0x000fce000000000d */
.L_x_16:
[----:B------:R-:W-:Y:S05]  /*0910*/  BSYNC.RECONVERGENT B0 ;  /* 0x0000000000007941 */ /* 0x000fea0003800200 */
.L_x_14:
        /* <DEDUP_REMOVED lines=18> */
.L_x_18:
[----:B------:R-:W-:Y:S01]  /*0a40*/  FMUL.FTZ R13, R12, R11 ;  /* 0x0000000b0c0d7220 */ /* 0x000fe20000410000 */
[----:B------:R-:W-:-:S03]  /*0a50*/  FMUL.FTZ R10, R11, 0.5 ;  /* 0x3f0000000b0a7820 */ /* 0x000fc60000410000 */
[----:B------:R-:W-:-:S04]  /*0a60*/  FFMA R0, -R13, R13, R12 ;  /* 0x0000000d0d007223 */ /* 0x000fc8000000010c */
[----:B------:R-:W-:-:S07]  /*0a70*/  FFMA R13, R0, R10, R13 ;  /* 0x0000000a000d7223 */ /* 0x000fce000000000d */
.L_x_19:
[----:B------:R-:W-:Y:S05]  /*0a80*/  BSYNC.RECONVERGENT B0 ;  /* 0x0000000000007941 */ /* 0x000fea0003800200 */
.L_x_17:
        /* <DEDUP_REMOVED lines=18> */
.L_x_21:
[----:B------:R-:W-:Y:S01]  /*0bb0*/  FMUL.FTZ R13, R12, R11 ;  /* 0x0000000b0c0d7220 */ /* 0x000fe20000410000 */
[----:B------:R-:W-:-:S03]  /*0bc0*/  FMUL.FTZ R10, R11, 0.5 ;  /* 0x3f0000000b0a7820 */ /* 0x000fc60000410000 */
[----:B------:R-:W-:-:S04]  /*0bd0*/  FFMA R0, -R13, R13, R12 ;  /* 0x0000000d0d007223 */ /* 0x000fc8000000010c */
[----:B------:R-:W-:-:S07]  /*0be0*/  FFMA R13, R0, R10, R13 ;  /* 0x0000000a000d7223 */ /* 0x000fce000000000d */
.L_x_22:
[----:B------:R-:W-:Y:S05]  /*0bf0*/  BSYNC.RECONVERGENT B0 ;  /* 0x0000000000007941 */ /* 0x000fea0003800200 */
.L_x_20:
        /* <DEDUP_REMOVED lines=18> */
.L_x_24:
[----:B------:R-:W-:Y:S01]  /*0d20*/  FMUL.FTZ R13, R12, R11 ;  /* 0x0000000b0c0d7220 */ /* 0x000fe20000410000 */
[----:B------:R-:W-:-:S03]  /*0d30*/  FMUL.FTZ R10, R11, 0.5 ;  /* 0x3f0000000b0a7820 */ /* 0x000fc60000410000 */
[----:B------:R-:W-:-:S04]  /*0d40*/  FFMA R0, -R13, R13, R12 ;  /* 0x0000000d0d007223 */ /* 0x000fc8000000010c */
[----:B------:R-:W-:-:S07]  /*0d50*/  FFMA R13, R0, R10, R13 ;  /* 0x0000000a000d7223 */ /* 0x000fce000000000d */
.L_x_25:
[----:B------:R-:W-:Y:S05]  /*0d60*/  BSYNC.RECONVERGENT B0 ;  /* 0x0000000000007941 */ /* 0x000fea0003800200 */
.L_x_23:
[CC--:B------:R-:W-:Y:S02]  /*0d70*/  FSETP.GEU.AND P0, PT, R13.reuse, R18.reuse, PT ;  /* 0x000000120d00720b */ /* 0x0c0fe40003f0e000 */
[----:B------:R-:W-:Y:S02]  /*0d80*/  IADD3 R4, P2, PT, R4, 0x80, RZ ;  /* 0x0000008004047810 */ /* 0x000fe40007f5e0ff */
[----:B------:R-:W-:Y:S02]  /*0d90*/  FSEL R18, R13, R18, !P0 ;  /* 0x000000120d127208 */ /* 0x000fe40004000000 */
[----:B------:R-:W-:-:S07]  /*0da0*/  IADD3.X R5, PT, PT, RZ, R5, RZ, P2, !PT ;  /* 0x00000005ff057210 */ /* 0x000fce00017fe4ff */
[C---:B------:R-:W-:Y:S02]  /*0db0*/  @!P0 IADD3 R17, PT, PT, R9.reuse, 0x7, RZ ;  /* 0x0000000709118810 */ /* 0x040fe40007ffe0ff */
[----:B------:R-:W-:-:S04]  /*0dc0*/  IADD3 R9, PT, PT, R9, 0x8, RZ ;  /* 0x0000000809097810 */ /* 0x000fc80007ffe0ff */
[----:B------:R-:W-:-:S13]  /*0dd0*/  ISETP.NE.AND P1, PT, R9, R6, PT ;  /* 0x000000060900720c */ /* 0x000fda0003f25270 */
[----:B------:R-:W-:Y:S05]  /*0de0*/  @P1 BRA `(.L_x_26) ;  /* 0xfffffff4000c1947 */ /* 0x000fea000383ffff */
.L_x_1:
[----:B------:R-:W-:-:S09]  /*0df0*/  UISETP.NE.AND UP0, UPT, UR8, URZ, UPT ;  /* 0x000000ff0800728c */ /* 0x000fd2000bf05270 */
[----:B------:R-:W-:Y:S05]  /*0e00*/  BRA.U !UP0, `(.L_x_0) ;  /* 0x0000000908e07547 */ /* 0x000fea000b800000 */
[----:B------:R-:W1:Y:S01]  /*0e10*/  LDCU UR4, c[0x0][0x380] ;  /* 0x00007000ff0477ac */ /* 0x000e620008000800 */
[----:B------:R-:W-:Y:S02]  /*0e20*/  UISETP.GE.U32.AND UP0, UPT, UR8, 0x4, UPT ;  /* 0x000000040800788c */ /* 0x000fe4000bf06070 */
[----:B-1----:R-:W-:-:S07]  /*0e30*/  ULOP3.LUT UR4, UR4, 0x3, URZ, 0xc0, !UPT ;  /* 0x0000000304047892 */ /* 0x002fce000f8ec0ff */
[----:B------:R-:W-:Y:S05]  /*0e40*/  BRA.U !UP0, `(.L_x_27) ;  /* 0x0000000508887547 */ /* 0x000fea000b800000 */
[----:B------:R-:W1:Y:S02]  /*0e50*/  LDC.64 R4, c[0x0][0x388] ;  /* 0x0000e200ff047b82 */ /* 0x000e640000000a00 */
[----:B-1----:R-:W-:-:S05]  /*0e60*/  IMAD.WIDE.U32 R4, R6, 0x10, R4 ;  /* 0x0000001006047825 */ /* 0x002fca00078e0004 */
        /* <DEDUP_REMOVED lines=15> */
.L_x_29:
[----:B------:R-:W-:Y:S01]  /*0f60*/  FMUL.FTZ R13, R10, R9 ;  /* 0x000000090a0d7220 */ /* 0x000fe20000410000 */
[----:B------:R-:W-:-:S03]  /*0f70*/  FMUL.FTZ R9, R9, 0.5 ;  /* 0x3f00000009097820 */ /* 0x000fc60000410000 */
[----:B------:R-:W-:-:S04]  /*0f80*/  FFMA R0, -R13, R13, R10 ;  /* 0x0000000d0d007223 */ /* 0x000fc8000000010a */
[----:B------:R-:W-:-:S07]  /*0f90*/  FFMA R13, R0, R9, R13 ;  /* 0x00000009000d7223 */ /* 0x000fce000000000d */
.L_x_30:
[----:B------:R-:W-:Y:S05]  /*0fa0*/  BSYNC.RECONVERGENT B0 ;  /* 0x0000000000007941 */ /* 0x000fea0003800200 */
.L_x_28:
        /* <DEDUP_REMOVED lines=9> */
[----:B------:R-:W-:Y:S01]  /*1040*/  FFMA R12, R9, R9, R0 ;  /* 0x00000009090c7223 */ /* 0x000fe20000000000 */
[----:B------:R-:W-:-:S03]  /*1050*/  IADD3 R9, PT, PT, R6, 0x1, RZ ;  /* 0x0000000106097810 */ /* 0x000fc60007ffe0ff */
        /* <DEDUP_REMOVED lines=8> */
.L_x_32:
[----:B------:R-:W-:Y:S01]  /*10e0*/  FMUL.FTZ R13, R12, R11 ;  /* 0x0000000b0c0d7220 */ /* 0x000fe20000410000 */
[----:B------:R-:W-:-:S03]  /*10f0*/  FMUL.FTZ R10, R11, 0.5 ;  /* 0x3f0000000b0a7820 */ /* 0x000fc60000410000 */
[----:B------:R-:W-:-:S04]  /*1100*/  FFMA R0, -R13, R13, R12 ;  /* 0x0000000d0d007223 */ /* 0x000fc8000000010c */
[----:B------:R-:W-:-:S07]  /*1110*/  FFMA R13, R0, R10, R13 ;  /* 0x0000000a000d7223 */ /* 0x000fce000000000d */
.L_x_33:
[----:B------:R-:W-:Y:S05]  /*1120*/  BSYNC.RECONVERGENT B0 ;  /* 0x0000000000007941 */ /* 0x000fea0003800200 */
.L_x_31:
[----:B------:R-:W2:Y:S04]  /*1130*/  LDG.E R0, desc[UR10][R4.64+0x24] ;  /* 0x0000240a04007981 */ /* 0x000ea8000c1e1900 */
[----:B------:R-:W3:Y:S01]  /*1140*/  LDG.E R11, desc[UR10][R4.64+0x20] ;  /* 0x0000200a040b7981 */ /* 0x000ee2000c1e1900 */
[----:B------:R-:W-:Y:S01]  /*1150*/  FSETP.GEU.AND P0, PT, R13, R18, PT ;  /* 0x000000120d00720b */ /* 0x000fe20003f0e000 */
[----:B------:R-:W-:Y:S03]  /*1160*/  BSSY.RECONVERGENT B0, `(.L_x_34) ;  /* 0x0000014000007945 */ /* 0x000fe60003800200 */
[----:B------:R-:W-:Y:S02]  /*1170*/  SEL R9, R9, R20, !P0 ;  /* 0x0000001409097207 */ /* 0x000fe40004000000 */
[----:B------:R-:W-:-:S02]  /*1180*/  FSEL R18, R13, R18, !P0 ;  /* 0x000000120d127208 */ /* 0x000fc40004000000 */
[----:B------:R-:W-:Y:S01]  /*1190*/  IADD3 R20, PT, PT, R6, 0x2, RZ ;  /* 0x0000000206147810 */ /* 0x000fe20007ffe0ff */
        /* <DEDUP_REMOVED lines=12> */
.L_x_35:
[----:B------:R-:W-:Y:S01]  /*1260*/  FMUL.FTZ R13, R12, R11 ;  /* 0x0000000b0c0d7220 */ /* 0x000fe20000410000 */
[----:B------:R-:W-:-:S03]  /*1270*/  FMUL.FTZ R10, R11, 0.5 ;  /* 0x3f0000000b0a7820 */ /* 0x000fc60000410000 */
[----:B------:R-:W-:-:S04]  /*1280*/  FFMA R0, -R13, R13, R12 ;  /* 0x0000000d0d007223 */ /* 0x000fc8000000010c */
[----:B------:R-:W-:-:S07]  /*1290*/  FFMA R13, R0, R10, R13 ;  /* 0x0000000a000d7223 */ /* 0x000fce000000000d */
.L_x_36:
[----:B------:R-:W-:Y:S05]  /*12a0*/  BSYNC.RECONVERGENT B0 ;  /* 0x0000000000007941 */ /* 0x000fea0003800200 */
.L_x_34:
[----:B------:R-:W2:Y:S04]  /*12b0*/  LDG.E R0, desc[UR10][R4.64+0x34] ;  /* 0x0000340a04007981 */ /* 0x000ea8000c1e1900 */
[----:B------:R-:W3:Y:S01]  /*12c0*/  LDG.E R11, desc[UR10][R4.64+0x30] ;  /* 0x0000300a040b7981 */ /* 0x000ee2000c1e1900 */
[CC--:B------:R-:W-:Y:S01]  /*12d0*/  FSETP.GEU.AND P0, PT, R13.reuse, R18.reuse, PT ;  /* 0x000000120d00720b */ /* 0x0c0fe20003f0e000 */
        /* <DEDUP_REMOVED lines=16> */
.L_x_38:
[----:B------:R-:W-:Y:S01]  /*13e0*/  FMUL.FTZ R13, R10, R11 ;  /* 0x0000000b0a0d7220 */ /* 0x000fe20000410000 */
[----:B------:R-:W-:-:S03]  /*13f0*/  FMUL.FTZ R4, R11, 0.5 ;  /* 0x3f0000000b047820 */ /* 0x000fc60000410000 */
[----:B------:R-:W-:-:S04]  /*1400*/  FFMA R0, -R13, R13, R10 ;  /* 0x0000000d0d007223 */ /* 0x000fc8000000010a */
[----:B------:R-:W-:-:S07]  /*1410*/  FFMA R13, R0, R4, R13 ;  /* 0x00000004000d7223 */ /* 0x000fce000000000d */
.L_x_39:
[----:B------:R-:W-:Y:S05]  /*1420*/  BSYNC.RECONVERGENT B0 ;  /* 0x0000000000007941 */ /* 0x000fea0003800200 */
.L_x_37:
[CC--:B------:R-:W-:Y:S02]  /*1430*/  FSETP.GEU.AND P0, PT, R13.reuse, R18.reuse, PT ;  /* 0x000000120d00720b */ /* 0x0c0fe40003f0e000 */
[----:B------:R-:W-:Y:S02]  /*1440*/  IADD3 R6, PT, PT, R6, 0x4, RZ ;  /* 0x0000000406067810 */ /* 0x000fe40007ffe0ff */
[----:B------:R-:W-:Y:S02]  /*1450*/  FSEL R18, R13, R18, !P0 ;  /* 0x000000120d127208 */ /* 0x000fe40004000000 */
[----:B------:R-:W-:-:S07]  /*1460*/  SEL R17, R20, R9, !P0 ;  /* 0x0000000914117207 */ /* 0x000fce0004000000 */
.L_x_27:
[----:B------:R-:W-:-:S09]  /*1470*/  UISETP.NE.AND UP0, UPT, UR4, URZ, UPT ;  /* 0x000000ff0400728c */ /* 0x000fd2000bf05270 */
[----:B------:R-:W-:Y:S05]  /*1480*/  BRA.U !UP0, `(.L_x_0) ;  /* 0x0000000508407547 */ /* 0x000fea000b800000 */
[----:B------:R-:W-:-:S09]  /*1490*/  UISETP.NE.AND UP0, UPT, UR4, 0x1, UPT ;  /* 0x000000010400788c */ /* 0x000fd2000bf05270 */
        /* <DEDUP_REMOVED lines=18> */
.L_x_42:
[----:B------:R-:W-:Y:S01]  /*15c0*/  FMUL.FTZ R13, R10, R9 ;  /* 0x000000090a0d7220 */ /* 0x000fe20000410000 */
[----:B------:R-:W-:-:S03]  /*15d0*/  FMUL.FTZ R9, R9, 0.5 ;  /* 0x3f00000009097820 */ /* 0x000fc60000410000 */
[----:B------:R-:W-:-:S04]  /*15e0*/  FFMA R0, -R13, R13, R10 ;  /* 0x0000000d0d007223 */ /* 0x000fc8000000010a */
[----:B------:R-:W-:-:S07]  /*15f0*/  FFMA R13, R0, R9, R13 ;  /* 0x00000009000d7223 */ /* 0x000fce000000000d */
.L_x_43:
[----:B------:R-:W-:Y:S05]  /*1600*/  BSYNC.RECONVERGENT B0 ;  /* 0x0000000000007941 */ /* 0x000fea0003800200 */
.L_x_41:
[----:B------:R-:W2:Y:S04]  /*1610*/  LDG.E R0, desc[UR10][R4.64+0x14] ;  /* 0x0000140a04007981 */ /* 0x000ea8000c1e1900 */
[----:B------:R-:W3:Y:S01]  /*1620*/  LDG.E R9, desc[UR10][R4.64+0x10] ;  /* 0x0000100a04097981 */ /* 0x000ee2000c1e1900 */
[CC--:B------:R-:W-:Y:S01]  /*1630*/  FSETP.GEU.AND P0, PT, R13.reuse, R18.reuse, PT ;  /* 0x000000120d00720b */ /* 0x0c0fe20003f0e000 */
[----:B------:R-:W-:Y:S01]  /*1640*/  BSSY.RECONVERGENT B0, `(.L_x_44) ;  /* 0x0000014000007945 */ /* 0x000fe20003800200 */
[C---:B------:R-:W-:Y:S02]  /*1650*/  IADD3 R20, PT, PT, R6.reuse, 0x1, RZ ;  /* 0x0000000106147810 */ /* 0x040fe40007ffe0ff */
        /* <DEDUP_REMOVED lines=14> */
.L_x_45:
[----:B------:R-:W-:Y:S01]  /*1740*/  FMUL.FTZ R13, R10, R9 ;  /* 0x000000090a0d7220 */ /* 0x000fe20000410000 */
[----:B------:R-:W-:-:S03]  /*1750*/  FMUL.FTZ R4, R9, 0.5 ;  /* 0x3f00000009047820 */ /* 0x000fc60000410000 */
[----:B------:R-:W-:-:S04]  /*1760*/  FFMA R0, -R13, R13, R10 ;  /* 0x0000000d0d007223 */ /* 0x000fc8000000010a */
[----:B------:R-:W-:-:S07]  /*1770*/  FFMA R13, R0, R4, R13 ;  /* 0x00000004000d7223 */ /* 0x000fce000000000d */
.L_x_46:
[----:B------:R-:W-:Y:S05]  /*1780*/  BSYNC.RECONVERGENT B0 ;  /* 0x0000000000007941 */ /* 0x000fea0003800200 */
.L_x_44:
[CC--:B------:R-:W-:Y:S02]  /*1790*/  FSETP.GEU.AND P0, PT, R13.reuse, R18.reuse, PT ;  /* 0x000000120d00720b */ /* 0x0c0fe40003f0e000 */
[----:B------:R-:W-:Y:S02]  /*17a0*/  IADD3 R6, PT, PT, R6, 0x2, RZ ;  /* 0x0000000206067810 */ /* 0x000fe40007ffe0ff */
[----:B------:R-:W-:Y:S02]  /*17b0*/  FSEL R18, R13, R18, !P0 ;  /* 0x000000120d127208 */ /* 0x000fe40004000000 */
[----:B------:R-:W-:-:S07]  /*17c0*/  SEL R17, R20, R17, !P0 ;  /* 0x0000001114117207 */ /* 0x000fce0004000000 */
.L_x_40:
[----:B------:R-:W1:Y:S02]  /*17d0*/  LDCU UR5, c[0x0][0x380] ;  /* 0x00007000ff0577ac */ /* 0x000e640008000800 */
[----:B-1----:R-:W-:-:S04]  /*17e0*/  ULOP3.LUT UR5, UR5, 0x1, URZ, 0xc0, !UPT ;  /* 0x0000000105057892 */ /* 0x002fc8000f8ec0ff */
[----:B------:R-:W-:-:S09]  /*17f0*/  UISETP.NE.U32.AND UP0, UPT, UR5, 0x1, UPT ;  /* 0x000000010500788c */ /* 0x000fd2000bf05070 */
[----:B------:R-:W-:Y:S05]  /*1800*/  BRA.U UP0, `(.L_x_0) ;  /* 0x0000000100607547 */ /* 0x000fea000b800000 */
        /* <DEDUP_REMOVED lines=17> */
.L_x_48:
[----:B------:R-:W-:Y:S01]  /*1920*/  FMUL.FTZ R13, R8, R7 ;  /* 0x00000007080d7220 */ /* 0x000fe20000410000 */
[----:B------:R-:W-:-:S03]  /*1930*/  FMUL.FTZ R4, R7, 0.5 ;  /* 0x3f00000007047820 */ /* 0x000fc60000410000 */
[----:B------:R-:W-:-:S04]  /*1940*/  FFMA R0, -R13, R13, R8 ;  /* 0x0000000d0d007223 */ /* 0x000fc80000000108 */
[----:B------:R-:W-:-:S07]  /*1950*/  FFMA R13, R0, R4, R13 ;  /* 0x00000004000d7223 */ /* 0x000fce000000000d */
.L_x_49:
[----:B------:R-:W-:Y:S05]  /*1960*/  BSYNC.RECONVERGENT B0 ;  /* 0x0000000000007941 */ /* 0x000fea0003800200 */
.L_x_47:
[----:B------:R-:W-:-:S04]  /*1970*/  FSETP.GEU.AND P0, PT, R13, R18, PT ;  /* 0x000000120d00720b */ /* 0x000fc80003f0e000 */
[----:B------:R-:W-:-:S09]  /*1980*/  SEL R17, R6, R17, !P0 ;  /* 0x0000001106117207 */ /* 0x000fd20004000000 */
.L_x_0:
[----:B------:R-:W2:Y:S02]  /*1990*/  LDG.E R0, desc[UR10][R2.64+0x8] ;  /* 0x0000080a02007981 */ /* 0x000ea4000c1e1900 */
[----:B--2---:R-:W-:-:S13]  /*19a0*/  ISETP.NE.AND P0, PT, R17, R0, PT ;  /* 0x000000001100720c */ /* 0x004fda0003f05270 */
[----:B------:R-:W-:Y:S05]  /*19b0*/  @!P0 EXIT ;  /* 0x000000000000894d */ /* 0x000fea0003800000 */
[----:B------:R-:W-:Y:S01]  /*19c0*/  HFMA2 R5, -RZ, RZ, 0, 5.9604644775390625e-08 ;  /* 0x00000001ff057431 */ /* 0x000fe200000001ff */
[----:B------:R-:W-:Y:S04]  /*19d0*/  STG.E desc[UR10][R2.64+0x8], R17 ;  /* 0x0000081102007986 */ /* 0x000fe8000c10190a */
[----:B------:R-:W-:Y:S01]  /*19e0*/  STG.E desc[UR10][R2.64+0xc], R5 ;  /* 0x00000c0502007986 */ /* 0x000fe2000c10190a */
[----:B------:R-:W-:Y:S05]  /*19f0*/  EXIT ;  /* 0x000000000000794d */ /* 0x000fea0003800000 */
        .weak           $__internal_0_$__cuda_sm20_sqrt_rn_f32_slowpath
        .type           $__internal_0_$__cuda_sm20_sqrt_rn_f32_slowpath,@function
        .size           $__internal_0_$__cuda_sm20_sqrt_rn_f32_slowpath,(.L_x_52 - $__internal_0_$__cuda_sm20_sqrt_rn_f32_slowpath)
$__internal_0_$__cuda_sm20_sqrt_rn_f32_slowpath:
[----:B------:R-:W-:-:S13]  /*1a00*/  LOP3.LUT P0, RZ, R0, 0x7fffffff, RZ, 0xc0, !PT ;  /* 0x7fffffff00ff7812 */ /* 0x000fda000780c0ff */
[----:B------:R-:W-:Y:S01]  /*1a10*/  @!P0 MOV R13, R0 ;  /* 0x00000000000d8202 */ /* 0x000fe20000000f00 */
[----:B------:R-:W-:Y:S06]  /*1a20*/  @!P0 BRA `(.L_x_50) ;  /* 0x0000000000408947 */ /* 0x000fec0003800000 */
[----:B------:R-:W-:-:S13]  /*1a30*/  FSETP.GEU.FTZ.AND P0, PT, R0, RZ, PT ;  /* 0x000000ff0000720b */ /* 0x000fda0003f1e000 */
[----:B------:R-:W-:Y:S01]  /*1a40*/  @!P0 MOV R13, 0x7fffffff ;  /* 0x7fffffff000d8802 */ /* 0x000fe20000000f00 */
[----:B------:R-:W-:Y:S06]  /*1a50*/  @!P0 BRA `(.L_x_50) ;  /* 0x0000000000348947 */ /* 0x000fec0003800000 */
[----:B------:R-:W-:-:S13]  /*1a60*/  FSETP.GTU.FTZ.AND P0, PT, |R0|, +INF , PT ;  /* 0x7f8000000000780b */ /* 0x000fda0003f1c200 */
[----:B------:R-:W-:Y:S01]  /*1a70*/  @P0 FADD.FTZ R13, R0, 1 ;  /* 0x3f800000000d0421 */ /* 0x000fe20000010000 */
[----:B------:R-:W-:Y:S06]  /*1a80*/  @P0 BRA `(.L_x_50) ;  /* 0x0000000000280947 */ /* 0x000fec0003800000 */
[----:B------:R-:W-:-:S13]  /*1a90*/  FSETP.NEU.FTZ.AND P0, PT, |R0|, +INF , PT ;  /* 0x7f8000000000780b */ /* 0x000fda0003f1d200 */
[----:B------:R-:W-:-:S04]  /*1aa0*/  @P0 FFMA R14, R0, 1.84467440737095516160e+19, RZ ;  /* 0x5f800000000e0823 */ /* 0x000fc800000000ff */
[----:B------:R-:W0:Y:S02]  /*1ab0*/  @P0 MUFU.RSQ R15, R14 ;  /* 0x0000000e000f0308 */ /* 0x000e240000001400 */
[----:B0-----:R-:W-:Y:S01]  /*1ac0*/  @P0 FMUL.FTZ R11, R14, R15 ;  /* 0x0000000f0e0b0220 */ /* 0x001fe20000410000 */
[----:B------:R-:W-:-:S03]  /*1ad0*/  @P0 FMUL.FTZ R12, R15, 0.5 ;  /* 0x3f0000000f0c0820 */ /* 0x000fc60000410000 */
[----:B------:R-:W-:-:S04]  /*1ae0*/  @P0 FADD.FTZ R13, -R11, -RZ ;  /* 0x800000ff0b0d0221 */ /* 0x000fc80000010100 */
[----:B------:R-:W-:Y:S01]  /*1af0*/  @P0 FFMA R16, R11, R13, R14 ;  /* 0x0000000d0b100223 */ /* 0x000fe2000000000e */
[----:B------:R-:W-:-:S03]  /*1b00*/  @!P0 MOV R13, R0 ;  /* 0x00000000000d8202 */ /* 0x000fc60000000f00 */
[----:B------:R-:W-:-:S04]  /*1b10*/  @P0 FFMA R12, R16, R12, R11 ;  /* 0x0000000c100c0223 */ /* 0x000fc8000000000b */
[----:B------:R-:W-:-:S07]  /*1b20*/  @P0 FMUL.FTZ R13, R12, 2.3283064365386962891e-10 ;  /* 0x2f8000000c0d0820 */ /* 0x000fce0000410000 */
.L_x_50:
[----:B------:R-:W-:-:S04]  /*1b30*/  HFMA2 R11, -RZ, RZ, 0, 0 ;  /* 0x00000000ff0b7431 */ /* 0x000fc800000001ff */
[----:B------:R-:W-:Y:S05]  /*1b40*/  RET.REL.NODEC R10 `(_Z9KmeansGPUiiP5pointS0_) ;  /* 0xffffffe40a2c7950 */ /* 0x000fea0003c3ffff */
.L_x_51:
[----:B------:R-:W-:-:S00]  /*1b50*/  BRA `(.L_x_51) ;  /* 0xfffffffc00fc7947 */ /* 0x000fc0000383ffff */
[----:B------:R-:W-:-:S00]  /*1b60*/  NOP ;  /* 0x0000000000007918 */ /* 0x000fc00000000000 */
        /* <DEDUP_REMOVED lines=9> */
.L_x_52:


//--------------------- .nv.shared.reserved.0     --------------------------
	.section	.nv.shared.reserved.0,"aw",@nobits
	.weak		__nv_reservedSMEM_offset_0_alias
	.size		__nv_reservedSMEM_offset_0_alias, 0, 64
	.other		__nv_reservedSMEM_offset_0_alias,@"STO_CUDA_RESERVED_SHARED STV_DEFAULT"
__nv_reservedSMEM_offset_0_alias:
	.zero		0
	.zero		64


//--------------------- .nv.constant0._Z9KmeansGPUiiP5pointS0_ --------------------------
	.section	.nv.constant0._Z9KmeansGPUiiP5pointS0_,"a",@progbits
	.sectionflags	@""
	.align	4
.nv.constant0._Z9KmeansGPUiiP5pointS0_:
	.zero		920


//--------------------- SYMBOLS --------------------------

	.type		.nv.reservedSmem.offset0,@object
	.size		.nv.reservedSmem.offset0,0x4
